//
// Generated by NVIDIA NVVM Compiler
//
// Compiler Build ID: CL-36424714
// Cuda compilation tools, release 13.0, V13.0.88
// Based on NVVM 20.0.0
//

.version 9.0
.target sm_100
.address_size 64

	// .globl	_Z9my_kernelPx
.extern .func  (.param .b32 func_retval0) vprintf
(
	.param .b64 vprintf_param_0,
	.param .b64 vprintf_param_1
)
;
.global .align 1 .b8 $str[16] = {83, 111, 109, 101, 32, 69, 118, 101, 110, 116, 46, 46, 46, 32, 10};

.visible .entry _Z9my_kernelPx(
	.param .u64 .ptr .align 1 _Z9my_kernelPx_param_0
)
{
	.reg .b32 	%r<3>;
	.reg .b64 	%rd<8>;

	ld.param.u64 	%rd3, [_Z9my_kernelPx_param_0];
	cvta.to.global.u64 	%rd4, %rd3;
	// begin inline asm
	mov.u64  %rd1, %globaltimer;
	// end inline asm
	mov.u64 	%rd5, $str;
	cvta.global.u64 	%rd6, %rd5;
	{ // callseq 0, 0
	.param .b64 param0;
	st.param.b64 	[param0], %rd6;
	.param .b64 param1;
	st.param.b64 	[param1], 0;
	.param .b32 retval0;
	call.uni (retval0), 
	vprintf, 
	(
	param0, 
	param1
	);
	ld.param.b32 	%r1, [retval0];
	} // callseq 0
	// begin inline asm
	mov.u64  %rd2, %globaltimer;
	// end inline asm
	sub.s64 	%rd7, %rd2, %rd1;
	st.global.u64 	[%rd4], %rd7;
	ret;

}


// ===== COMPILED SASS (sm_100) =====

	.target	sm_100

	.elftype	@"ET_EXEC"


//--------------------- .note.nv.tkinfo           --------------------------
	.section	.note.nv.tkinfo,"",@"SHT_NOTE"
	.sectionflags	@"SHF_NOTE_NV_TKINFO"
	.tkinfo
        /*0018*/ 	.word	0x00000002
        /*0030*/ 	.string	""
        /*0030*/ 	.string	"ptxas"
        /*0030*/ 	.string	"Cuda compilation tools, release 13.0, V13.0.88"
        /*0030*/ 	.string	"Build cuda_13.0.r13.0/compiler.36424714_0"
        /*0030*/ 	.string	"-arch sm_100 -m 64 "



//--------------------- .note.nv.cuinfo           --------------------------
	.section	.note.nv.cuinfo,"",@"SHT_NOTE"
	.sectionflags	@"SHF_NOTE_NV_CUINFO"
        /*0018*/ 	.short	0x0002
        /*001a*/ 	.short	0x0064
        /*001c*/ 	.short	0x0082
	.zero		2


//--------------------- .nv.info                  --------------------------
	.section	.nv.info,"",@"SHT_CUDA_INFO"
	.align	4


	//----- nvinfo : EIATTR_REGCOUNT
	.align		4
        /*0000*/ 	.byte	0x04, 0x2f
        /*0002*/ 	.short	(.L_2 - .L_1)
	.align		4
.L_1:
        /*0004*/ 	.word	index@(_Z9my_kernelPx)
        /*0008*/ 	.word	0x00000018


	//----- nvinfo : EIATTR_FRAME_SIZE
	.align		4
.L_2:
        /*000c*/ 	.byte	0x04, 0x11
        /*000e*/ 	.short	(.L_4 - .L_3)
	.align		4
.L_3:
        /*0010*/ 	.word	index@(_Z9my_kernelPx)
        /*0014*/ 	.word	0x00000000


	//----- nvinfo : EIATTR_MIN_STACK_SIZE
	.align		4
.L_4:
        /*0018*/ 	.byte	0x04, 0x12
        /*001a*/ 	.short	(.L_6 - .L_5)
	.align		4
.L_5:
        /*001c*/ 	.word	index@(_Z9my_kernelPx)
        /*0020*/ 	.word	0x00000000
.L_6:


//--------------------- .nv.compat                --------------------------
	.section	.nv.compat,"",@"SHT_CUDA_COMPAT_INFO"
	.align	4
        /*0000*/ 	.byte	0x02, 0x09, 0x00, 0x00, 0x02, 0x02, 0x01, 0x00, 0x02, 0x05, 0x05, 0x00, 0x03, 0x07, 0x01, 0x01
        /*0010*/ 	.byte	0x02, 0x03, 0x00, 0x00, 0x02, 0x06, 0x01, 0x00, 0x04, 0x0b, 0x08, 0x00, 0x09, 0x00, 0x00, 0x00
        /*0020*/ 	.byte	0x00, 0x00, 0x00, 0x00


//--------------------- .nv.info._Z9my_kernelPx   --------------------------
	.section	.nv.info._Z9my_kernelPx,"",@"SHT_CUDA_INFO"
	.sectionflags	@""
	.align	4


	//----- nvinfo : EIATTR_CUDA_API_VERSION
	.align		4
        /*0000*/ 	.byte	0x04, 0x37
        /*0002*/ 	.short	(.L_8 - .L_7)
.L_7:
        /*0004*/ 	.word	0x00000082


	//----- nvinfo : EIATTR_KPARAM_INFO
	.align		4
.L_8:
        /*0008*/ 	.byte	0x04, 0x17
        /*000a*/ 	.short	(.L_10 - .L_9)
.L_9:
        /*000c*/ 	.word	0x00000000
        /*0010*/ 	.short	0x0000
        /*0012*/ 	.short	0x0000
        /*0014*/ 	.byte	0x00, 0xf5, 0x21, 0x00


	//----- nvinfo : EIATTR_SPARSE_MMA_MASK
	.align		4
.L_10:
        /*0018*/ 	.byte	0x03, 0x50
        /*001a*/ 	.short	0x0000


	//----- nvinfo : EIATTR_MAXREG_COUNT
	.align		4
        /*001c*/ 	.byte	0x03, 0x1b
        /*001e*/ 	.short	0x00ff


	//----- nvinfo : EIATTR_EXTERNS
	.align		4
        /*0020*/ 	.byte	0x04, 0x0f
        /*0022*/ 	.short	(.L_12 - .L_11)


	//   ....[0]....
	.align		4
.L_11:
        /*0024*/ 	.word	index@(vprintf)


	//----- nvinfo : EIATTR_MERCURY_ISA_VERSION
	.align		4
.L_12:
        /*0028*/ 	.byte	0x03, 0x5f
        /*002a*/ 	.short	0x0101


	//----- nvinfo : EIATTR_VRC_CTA_INIT_COUNT
	.align		4
        /*002c*/ 	.byte	0x02, 0x4a
	.zero		1
	.zero		1


	//----- nvinfo : EIATTR_SYSCALL_OFFSETS
	.align		4
        /*0030*/ 	.byte	0x04, 0x46
        /*0032*/ 	.short	(.L_14 - .L_13)


	//   ....[0]....
.L_13:
        /*0034*/ 	.word	0x000000a0


	//----- nvinfo : EIATTR_EXIT_INSTR_OFFSETS
	.align		4
.L_14:
        /*0038*/ 	.byte	0x04, 0x1c
        /*003a*/ 	.short	(.L_16 - .L_15)


	//   ....[0]....
.L_15:
        /*003c*/ 	.word	0x00000100


	//----- nvinfo : EIATTR_CBANK_PARAM_SIZE
	.align		4
.L_16:
        /*0040*/ 	.byte	0x03, 0x19
        /*0042*/ 	.short	0x0008


	//----- nvinfo : EIATTR_PARAM_CBANK
	.align		4
        /*0044*/ 	.byte	0x04, 0x0a
        /*0046*/ 	.short	(.L_18 - .L_17)
	.align		4
.L_17:
        /*0048*/ 	.word	index@(.nv.constant0._Z9my_kernelPx)
        /*004c*/ 	.short	0x0380
        /*004e*/ 	.short	0x0008


	//----- nvinfo : EIATTR_SW_WAR
	.align		4
.L_18:
        /*0050*/ 	.byte	0x04, 0x36
        /*0052*/ 	.short	(.L_20 - .L_19)
.L_19:
        /*0054*/ 	.word	0x00000008
.L_20:


//--------------------- .nv.callgraph             --------------------------
	.section	.nv.callgraph,"",@"SHT_CUDA_CALLGRAPH"
	.align	4
	.sectionentsize	8
	.align		4
        /*0000*/ 	.word	0x00000000
	.align		4
        /*0004*/ 	.word	0xffffffff
	.align		4
        /*0008*/ 	.word	index@(_Z9my_kernelPx)
	.align		4
        /*000c*/ 	.word	index@(vprintf)
	.align		4
        /*0010*/ 	.word	0x00000000
	.align		4
        /*0014*/ 	.word	0xfffffffe
	.align		4
        /*0018*/ 	.word	0x00000000
	.align		4
        /*001c*/ 	.word	0xfffffffd
	.align		4
        /*0020*/ 	.word	0x00000000
	.align		4
        /*0024*/ 	.word	0xfffffffc


//--------------------- .nv.constant4             --------------------------
	.section	.nv.constant4,"a",@progbits
	.align	8
	.align		8
.nv.constant4:
        /*0000*/ 	.dword	vprintf
	.align		8
        /*0008*/ 	.dword	$str


//--------------------- .text._Z9my_kernelPx      --------------------------
	.section	.text._Z9my_kernelPx,"ax",@progbits
	.align	128
        .global         _Z9my_kernelPx
        .type           _Z9my_kernelPx,@function
        .size           _Z9my_kernelPx,(.L_x_2 - _Z9my_kernelPx)
        .other          _Z9my_kernelPx,@"STO_CUDA_ENTRY STV_DEFAULT"
_Z9my_kernelPx:
.text._Z9my_kernelPx:
[----:B------:R-:W0:Y:S01]  /*0000*/  LDC R1, c[0x0][0x37c] ;  /* 0x0000df00ff017b82 */ /* 0x000e220000000800 */
[----:B------:R-:W1:Y:S01]  /*0010*/  LDCU.64 UR36, c[0x0][0x358] ;  /* 0x00006b00ff2477ac */ /* 0x000e620008000a00 */
[----:B------:R-:W-:Y:S02]  /*0020*/  CS2R R16, SR_GLOBALTIMERLO ;  /* 0x0000000000107805 */ /* 0x000fe40000015200 */
[----:B------:R-:W-:Y:S01]  /*0030*/  MOV R0, 0x0 ;  /* 0x0000000000007802 */ /* 0x000fe20000000f00 */
[----:B------:R-:W2:Y:S01]  /*0040*/  LDCU.64 UR4, c[0x4][0x8] ;  /* 0x01000100ff0477ac */ /* 0x000ea20008000a00 */
[----:B------:R-:W-:Y:S02]  /*0050*/  CS2R R6, SRZ ;  /* 0x0000000000067805 */ /* 0x000fe4000001ff00 */
[----:B------:R3:W4:Y:S01]  /*0060*/  LDC.64 R2, c[0x4][R0] ;  /* 0x0100000000027b82 */ /* 0x0007220000000a00 */
[----:B--2---:R-:W-:Y:S02]  /*0070*/  IMAD.U32 R4, RZ, RZ, UR4 ;  /* 0x00000004ff047e24 */ /* 0x004fe4000f8e00ff */
[----:B-1-3--:R-:W-:-:S07]  /*0080*/  IMAD.U32 R5, RZ, RZ, UR5 ;  /* 0x00000005ff057e24 */ /* 0x00afce000f8e00ff */
[----:B------:R-:W-:-:S07]  /*0090*/  LEPC R20, `(.L_x_0) ;  /* 0x000000001014794e */ /* 0x000fce0000000000 */
[----:B0---4-:R-:W-:Y:S05]  /*00a0*/  CALL.ABS.NOINC R2 ;  /* 0x0000000002007343 */ /* 0x011fea0003c00000 */
.L_x_0:
[----:B------:R-:W-:Y:S01]  /*00b0*/  CS2R R4, SR_GLOBALTIMERLO ;  /* 0x0000000000047805 */ /* 0x000fe20000015200 */
[----:B------:R-:W0:Y:S05]  /*00c0*/  LDC.64 R2, c[0x0][0x380] ;  /* 0x0000e000ff027b82 */ /* 0x000e2a0000000a00 */
[----:B------:R-:W-:-:S05]  /*00d0*/  IADD3 R4, P0, PT, -R16, R4, RZ ;  /* 0x0000000410047210 */ /* 0x000fca0007f1e1ff */
[----:B------:R-:W-:-:S05]  /*00e0*/  IMAD.X R5, R5, 0x1, ~R17, P0 ;  /* 0x0000000105057824 */ /* 0x000fca00000e0e11 */
[----:B0-----:R-:W-:Y:S01]  /*00f0*/  STG.E.64 desc[UR36][R2.64], R4 ;  /* 0x0000000402007986 */ /* 0x001fe2000c101b24 */
[----:B------:R-:W-:Y:S05]  /*0100*/  EXIT ;  /* 0x000000000000794d */ /* 0x000fea0003800000 */
.L_x_1:
[----:B------:R-:W-:-:S00]  /*0110*/  BRA `(.L_x_1) ;  /* 0xfffffffc00fc7947 */ /* 0x000fc0000383ffff */
[----:B------:R-:W-:-:S00]  /*0120*/  NOP ;  /* 0x0000000000007918 */ /* 0x000fc00000000000 */
        /* <DEDUP_REMOVED lines=13> */
.L_x_2:


//--------------------- .nv.global.init           --------------------------
	.section	.nv.global.init,"aw",@progbits
.nv.global.init:
	.type		$str,@object
	.size		$str,(.L_0 - $str)
$str:
        /*0000*/ 	.byte	0x53, 0x6f, 0x6d, 0x65, 0x20, 0x45, 0x76, 0x65, 0x6e, 0x74, 0x2e, 0x2e, 0x2e, 0x20, 0x0a, 0x00
.L_0:


//--------------------- .nv.shared.reserved.0     --------------------------
	.section	.nv.shared.reserved.0,"aw",@nobits
	.weak		__nv_reservedSMEM_offset_0_alias
	.size		__nv_reservedSMEM_offset_0_alias, 0, 64
	.other		__nv_reservedSMEM_offset_0_alias,@"STO_CUDA_RESERVED_SHARED STV_DEFAULT"
__nv_reservedSMEM_offset_0_alias:
	.zero		0
	.zero		64


//--------------------- .nv.constant0._Z9my_kernelPx --------------------------
	.section	.nv.constant0._Z9my_kernelPx,"a",@progbits
	.sectionflags	@""
	.align	4
.nv.constant0._Z9my_kernelPx:
	.zero		904


//--------------------- SYMBOLS --------------------------

	.type		.nv.reservedSmem.offset0,@object
	.size		.nv.reservedSmem.offset0,0x4
	.type		vprintf,@function
